//
// Generated by NVIDIA NVVM Compiler
//
// Compiler Build ID: CL-36424714
// Cuda compilation tools, release 13.0, V13.0.88
// Based on NVVM 20.0.0
//

.version 9.0
.target sm_100
.address_size 64

	// .globl	_Z7vecAddPPfS_S_i

.visible .entry _Z7vecAddPPfS_S_i(
	.param .u64 .ptr .align 1 _Z7vecAddPPfS_S_i_param_0,
	.param .u64 .ptr .align 1 _Z7vecAddPPfS_S_i_param_1,
	.param .u64 .ptr .align 1 _Z7vecAddPPfS_S_i_param_2,
	.param .u32 _Z7vecAddPPfS_S_i_param_3
)
{
	.reg .pred 	%p<2>;
	.reg .b32 	%r<6>;
	.reg .b32 	%f<4>;
	.reg .b64 	%rd<11>;

	ld.param.u64 	%rd1, [_Z7vecAddPPfS_S_i_param_0];
	ld.param.u64 	%rd2, [_Z7vecAddPPfS_S_i_param_1];
	ld.param.u64 	%rd3, [_Z7vecAddPPfS_S_i_param_2];
	ld.param.u32 	%r2, [_Z7vecAddPPfS_S_i_param_3];
	mov.u32 	%r3, %tid.x;
	mov.u32 	%r4, %ntid.x;
	mov.u32 	%r5, %ctaid.x;
	mad.lo.s32 	%r1, %r4, %r5, %r3;
	setp.ge.s32 	%p1, %r1, %r2;
	@%p1 bra 	$L__BB0_2;
	cvta.to.global.u64 	%rd4, %rd1;
	cvta.to.global.u64 	%rd5, %rd2;
	cvta.to.global.u64 	%rd6, %rd3;
	mul.wide.s32 	%rd7, %r1, 4;
	add.s64 	%rd8, %rd4, %rd7;
	ld.global.f32 	%f1, [%rd8];
	add.s64 	%rd9, %rd5, %rd7;
	ld.global.f32 	%f2, [%rd9];
	add.f32 	%f3, %f1, %f2;
	add.s64 	%rd10, %rd6, %rd7;
	st.global.f32 	[%rd10], %f3;
$L__BB0_2:
	ret;

}


// ===== COMPILED SASS (sm_100) =====

	.target	sm_100

	.elftype	@"ET_EXEC"


//--------------------- .note.nv.tkinfo           --------------------------
	.section	.note.nv.tkinfo,"",@"SHT_NOTE"
	.sectionflags	@"SHF_NOTE_NV_TKINFO"
	.tkinfo
        /*0018*/ 	.word	0x00000002
        /*0030*/ 	.string	""
        /*0030*/ 	.string	"ptxas"
        /*0030*/ 	.string	"Cuda compilation tools, release 13.0, V13.0.88"
        /*0030*/ 	.string	"Build cuda_13.0.r13.0/compiler.36424714_0"
        /*0030*/ 	.string	"-arch sm_100 -m 64 "



//--------------------- .note.nv.cuinfo           --------------------------
	.section	.note.nv.cuinfo,"",@"SHT_NOTE"
	.sectionflags	@"SHF_NOTE_NV_CUINFO"
        /*0018*/ 	.short	0x0002
        /*001a*/ 	.short	0x0064
        /*001c*/ 	.short	0x0082
	.zero		2


//--------------------- .nv.info                  --------------------------
	.section	.nv.info,"",@"SHT_CUDA_INFO"
	.align	4


	//----- nvinfo : EIATTR_REGCOUNT
	.align		4
        /*0000*/ 	.byte	0x04, 0x2f
        /*0002*/ 	.short	(.L_1 - .L_0)
	.align		4
.L_0:
        /*0004*/ 	.word	index@(_Z7vecAddPPfS_S_i)
        /*0008*/ 	.word	0x0000000c


	//----- nvinfo : EIATTR_FRAME_SIZE
	.align		4
.L_1:
        /*000c*/ 	.byte	0x04, 0x11
        /*000e*/ 	.short	(.L_3 - .L_2)
	.align		4
.L_2:
        /*0010*/ 	.word	index@(_Z7vecAddPPfS_S_i)
        /*0014*/ 	.word	0x00000000


	//----- nvinfo : EIATTR_MIN_STACK_SIZE
	.align		4
.L_3:
        /*0018*/ 	.byte	0x04, 0x12
        /*001a*/ 	.short	(.L_5 - .L_4)
	.align		4
.L_4:
        /*001c*/ 	.word	index@(_Z7vecAddPPfS_S_i)
        /*0020*/ 	.word	0x00000000
.L_5:


//--------------------- .nv.compat                --------------------------
	.section	.nv.compat,"",@"SHT_CUDA_COMPAT_INFO"
	.align	4
        /*0000*/ 	.byte	0x02, 0x09, 0x00, 0x00, 0x02, 0x02, 0x01, 0x00, 0x02, 0x05, 0x05, 0x00, 0x03, 0x07, 0x01, 0x01
        /*0010*/ 	.byte	0x02, 0x03, 0x00, 0x00, 0x02, 0x06, 0x01, 0x00, 0x04, 0x0b, 0x08, 0x00, 0x09, 0x00, 0x00, 0x00
        /*0020*/ 	.byte	0x00, 0x00, 0x00, 0x00


//--------------------- .nv.info._Z7vecAddPPfS_S_i --------------------------
	.section	.nv.info._Z7vecAddPPfS_S_i,"",@"SHT_CUDA_INFO"
	.sectionflags	@""
	.align	4


	//----- nvinfo : EIATTR_CUDA_API_VERSION
	.align		4
        /*0000*/ 	.byte	0x04, 0x37
        /*0002*/ 	.short	(.L_7 - .L_6)
.L_6:
        /*0004*/ 	.word	0x00000082


	//----- nvinfo : EIATTR_KPARAM_INFO
	.align		4
.L_7:
        /*0008*/ 	.byte	0x04, 0x17
        /*000a*/ 	.short	(.L_9 - .L_8)
.L_8:
        /*000c*/ 	.word	0x00000000
        /*0010*/ 	.short	0x0003
        /*0012*/ 	.short	0x0018
        /*0014*/ 	.byte	0x00, 0xf0, 0x11, 0x00


	//----- nvinfo : EIATTR_KPARAM_INFO
	.align		4
.L_9:
        /*0018*/ 	.byte	0x04, 0x17
        /*001a*/ 	.short	(.L_11 - .L_10)
.L_10:
        /*001c*/ 	.word	0x00000000
        /*0020*/ 	.short	0x0002
        /*0022*/ 	.short	0x0010
        /*0024*/ 	.byte	0x00, 0xf5, 0x21, 0x00


	//----- nvinfo : EIATTR_KPARAM_INFO
	.align		4
.L_11:
        /*0028*/ 	.byte	0x04, 0x17
        /*002a*/ 	.short	(.L_13 - .L_12)
.L_12:
        /*002c*/ 	.word	0x00000000
        /*0030*/ 	.short	0x0001
        /*0032*/ 	.short	0x0008
        /*0034*/ 	.byte	0x00, 0xf5, 0x21, 0x00


	//----- nvinfo : EIATTR_KPARAM_INFO
	.align		4
.L_13:
        /*0038*/ 	.byte	0x04, 0x17
        /*003a*/ 	.short	(.L_15 - .L_14)
.L_14:
        /*003c*/ 	.word	0x00000000
        /*0040*/ 	.short	0x0000
        /*0042*/ 	.short	0x0000
        /*0044*/ 	.byte	0x00, 0xf5, 0x21, 0x00


	//----- nvinfo : EIATTR_SPARSE_MMA_MASK
	.align		4
.L_15:
        /*0048*/ 	.byte	0x03, 0x50
        /*004a*/ 	.short	0x0000


	//----- nvinfo : EIATTR_MAXREG_COUNT
	.align		4
        /*004c*/ 	.byte	0x03, 0x1b
        /*004e*/ 	.short	0x00ff


	//----- nvinfo : EIATTR_MERCURY_ISA_VERSION
	.align		4
        /*0050*/ 	.byte	0x03, 0x5f
        /*0052*/ 	.short	0x0101


	//----- nvinfo : EIATTR_VRC_CTA_INIT_COUNT
	.align		4
        /*0054*/ 	.byte	0x02, 0x4a
	.zero		1
	.zero		1


	//----- nvinfo : EIATTR_EXIT_INSTR_OFFSETS
	.align		4
        /*0058*/ 	.byte	0x04, 0x1c
        /*005a*/ 	.short	(.L_17 - .L_16)


	//   ....[0]....
.L_16:
        /*005c*/ 	.word	0x00000070


	//   ....[1]....
        /*0060*/ 	.word	0x00000130


	//----- nvinfo : EIATTR_CBANK_PARAM_SIZE
	.align		4
.L_17:
        /*0064*/ 	.byte	0x03, 0x19
        /*0066*/ 	.short	0x001c


	//----- nvinfo : EIATTR_PARAM_CBANK
	.align		4
        /*0068*/ 	.byte	0x04, 0x0a
        /*006a*/ 	.short	(.L_19 - .L_18)
	.align		4
.L_18:
        /*006c*/ 	.word	index@(.nv.constant0._Z7vecAddPPfS_S_i)
        /*0070*/ 	.short	0x0380
        /*0072*/ 	.short	0x001c


	//----- nvinfo : EIATTR_SW_WAR
	.align		4
.L_19:
        /*0074*/ 	.byte	0x04, 0x36
        /*0076*/ 	.short	(.L_21 - .L_20)
.L_20:
        /*0078*/ 	.word	0x00000008
.L_21:


//--------------------- .nv.callgraph             --------------------------
	.section	.nv.callgraph,"",@"SHT_CUDA_CALLGRAPH"
	.align	4
	.sectionentsize	8
	.align		4
        /*0000*/ 	.word	0x00000000
	.align		4
        /*0004*/ 	.word	0xffffffff
	.align		4
        /*0008*/ 	.word	0x00000000
	.align		4
        /*000c*/ 	.word	0xfffffffe
	.align		4
        /*0010*/ 	.word	0x00000000
	.align		4
        /*0014*/ 	.word	0xfffffffd
	.align		4
        /*0018*/ 	.word	0x00000000
	.align		4
        /*001c*/ 	.word	0xfffffffc


//--------------------- .text._Z7vecAddPPfS_S_i   --------------------------
	.section	.text._Z7vecAddPPfS_S_i,"ax",@progbits
	.align	128
        .global         _Z7vecAddPPfS_S_i
        .type           _Z7vecAddPPfS_S_i,@function
        .size           _Z7vecAddPPfS_S_i,(.L_x_1 - _Z7vecAddPPfS_S_i)
        .other          _Z7vecAddPPfS_S_i,@"STO_CUDA_ENTRY STV_DEFAULT"
_Z7vecAddPPfS_S_i:
.text._Z7vecAddPPfS_S_i:
[----:B------:R-:W-:Y:S01]  /*0000*/  LDC R1, c[0x0][0x37c] ;  /* 0x0000df00ff017b82 */ /* 0x000fe20000000800 */
[----:B------:R-:W0:Y:S01]  /*0010*/  S2R R9, SR_TID.X ;  /* 0x0000000000097919 */ /* 0x000e220000002100 */
[----:B------:R-:W0:Y:S01]  /*0020*/  LDCU UR4, c[0x0][0x360] ;  /* 0x00006c00ff0477ac */ /* 0x000e220008000800 */
[----:B------:R-:W0:Y:S01]  /*0030*/  S2R R0, SR_CTAID.X ;  /* 0x0000000000007919 */ /* 0x000e220000002500 */
[----:B------:R-:W1:Y:S01]  /*0040*/  LDCU UR5, c[0x0][0x398] ;  /* 0x00007300ff0577ac */ /* 0x000e620008000800 */
[----:B0-----:R-:W-:-:S05]  /*0050*/  IMAD R9, R0, UR4, R9 ;  /* 0x0000000400097c24 */ /* 0x001fca000f8e0209 */
[----:B-1----:R-:W-:-:S13]  /*0060*/  ISETP.GE.AND P0, PT, R9, UR5, PT ;  /* 0x0000000509007c0c */ /* 0x002fda000bf06270 */
[----:B------:R-:W-:Y:S05]  /*0070*/  @P0 EXIT ;  /* 0x000000000000094d */ /* 0x000fea0003800000 */
[----:B------:R-:W0:Y:S01]  /*0080*/  LDC.64 R2, c[0x0][0x380] ;  /* 0x0000e000ff027b82 */ /* 0x000e220000000a00 */
[----:B------:R-:W1:Y:S07]  /*0090*/  LDCU.64 UR4, c[0x0][0x358] ;  /* 0x00006b00ff0477ac */ /* 0x000e6e0008000a00 */
[----:B------:R-:W2:Y:S08]  /*00a0*/  LDC.64 R4, c[0x0][0x388] ;  /* 0x0000e200ff047b82 */ /* 0x000eb00000000a00 */
[----:B------:R-:W3:Y:S01]  /*00b0*/  LDC.64 R6, c[0x0][0x390] ;  /* 0x0000e400ff067b82 */ /* 0x000ee20000000a00 */
[----:B0-----:R-:W-:-:S06]  /*00c0*/  IMAD.WIDE R2, R9, 0x4, R2 ;  /* 0x0000000409027825 */ /* 0x001fcc00078e0202 */
[----:B-1----:R-:W4:Y:S01]  /*00d0*/  LDG.E R2, desc[UR4][R2.64] ;  /* 0x0000000402027981 */ /* 0x002f22000c1e1900 */
[----:B--2---:R-:W-:-:S06]  /*00e0*/  IMAD.WIDE R4, R9, 0x4, R4 ;  /* 0x0000000409047825 */ /* 0x004fcc00078e0204 */
[----:B------:R-:W4:Y:S01]  /*00f0*/  LDG.E R5, desc[UR4][R4.64] ;  /* 0x0000000404057981 */ /* 0x000f22000c1e1900 */
[----:B---3--:R-:W-:-:S04]  /*0100*/  IMAD.WIDE R6, R9, 0x4, R6 ;  /* 0x0000000409067825 */ /* 0x008fc800078e0206 */
[----:B----4-:R-:W-:-:S05]  /*0110*/  FADD R9, R2, R5 ;  /* 0x0000000502097221 */ /* 0x010fca0000000000 */
[----:B------:R-:W-:Y:S01]  /*0120*/  STG.E desc[UR4][R6.64], R9 ;  /* 0x0000000906007986 */ /* 0x000fe2000c101904 */
[----:B------:R-:W-:Y:S05]  /*0130*/  EXIT ;  /* 0x000000000000794d */ /* 0x000fea0003800000 */
.L_x_0:
[----:B------:R-:W-:-:S00]  /*0140*/  BRA `(.L_x_0) ;  /* 0xfffffffc00fc7947 */ /* 0x000fc0000383ffff */
[----:B------:R-:W-:-:S00]  /*0150*/  NOP ;  /* 0x0000000000007918 */ /* 0x000fc00000000000 */
        /* <DEDUP_REMOVED lines=10> */
.L_x_1:


//--------------------- .nv.shared.reserved.0     --------------------------
	.section	.nv.shared.reserved.0,"aw",@nobits
	.weak		__nv_reservedSMEM_offset_0_alias
	.size		__nv_reservedSMEM_offset_0_alias, 0, 64
	.other		__nv_reservedSMEM_offset_0_alias,@"STO_CUDA_RESERVED_SHARED STV_DEFAULT"
__nv_reservedSMEM_offset_0_alias:
	.zero		0
	.zero		64


//--------------------- .nv.constant0._Z7vecAddPPfS_S_i --------------------------
	.section	.nv.constant0._Z7vecAddPPfS_S_i,"a",@progbits
	.sectionflags	@""
	.align	4
.nv.constant0._Z7vecAddPPfS_S_i:
	.zero		924


//--------------------- SYMBOLS --------------------------

	.type		.nv.reservedSmem.offset0,@object
	.size		.nv.reservedSmem.offset0,0x4
